//
// Generated by NVIDIA NVVM Compiler
//
// Compiler Build ID: CL-36424714
// Cuda compilation tools, release 13.0, V13.0.88
// Based on NVVM 20.0.0
//

.version 9.0
.target sm_100
.address_size 64

	// .globl	_Z22productoMatricesKernelPKfS0_Pfiii

.visible .entry _Z22productoMatricesKernelPKfS0_Pfiii(
	.param .u64 .ptr .align 1 _Z22productoMatricesKernelPKfS0_Pfiii_param_0,
	.param .u64 .ptr .align 1 _Z22productoMatricesKernelPKfS0_Pfiii_param_1,
	.param .u64 .ptr .align 1 _Z22productoMatricesKernelPKfS0_Pfiii_param_2,
	.param .u32 _Z22productoMatricesKernelPKfS0_Pfiii_param_3,
	.param .u32 _Z22productoMatricesKernelPKfS0_Pfiii_param_4,
	.param .u32 _Z22productoMatricesKernelPKfS0_Pfiii_param_5
)
{
	.reg .pred 	%p<13>;
	.reg .b32 	%r<41>;
	.reg .b32 	%f<68>;
	.reg .b64 	%rd<53>;

	ld.param.u64 	%rd7, [_Z22productoMatricesKernelPKfS0_Pfiii_param_0];
	ld.param.u64 	%rd8, [_Z22productoMatricesKernelPKfS0_Pfiii_param_1];
	ld.param.u64 	%rd6, [_Z22productoMatricesKernelPKfS0_Pfiii_param_2];
	ld.param.u32 	%r20, [_Z22productoMatricesKernelPKfS0_Pfiii_param_3];
	ld.param.u32 	%r18, [_Z22productoMatricesKernelPKfS0_Pfiii_param_4];
	ld.param.u32 	%r19, [_Z22productoMatricesKernelPKfS0_Pfiii_param_5];
	cvta.to.global.u64 	%rd1, %rd8;
	cvta.to.global.u64 	%rd2, %rd7;
	mov.u32 	%r21, %ctaid.y;
	mov.u32 	%r22, %ntid.y;
	mov.u32 	%r23, %tid.y;
	mad.lo.s32 	%r1, %r21, %r22, %r23;
	mov.u32 	%r24, %ctaid.x;
	mov.u32 	%r25, %ntid.x;
	mov.u32 	%r26, %tid.x;
	mad.lo.s32 	%r2, %r24, %r25, %r26;
	setp.ge.s32 	%p1, %r1, %r20;
	setp.ge.s32 	%p2, %r2, %r19;
	or.pred  	%p3, %p1, %p2;
	@%p3 bra 	$L__BB0_14;
	setp.lt.s32 	%p4, %r18, 1;
	mov.f32 	%f67, 0f00000000;
	@%p4 bra 	$L__BB0_13;
	mul.lo.s32 	%r3, %r18, %r1;
	and.b32  	%r4, %r18, 7;
	setp.lt.u32 	%p5, %r18, 8;
	mov.f32 	%f67, 0f00000000;
	mov.b32 	%r39, 0;
	@%p5 bra 	$L__BB0_5;
	and.b32  	%r39, %r18, 2147483640;
	neg.s32 	%r37, %r39;
	shl.b32 	%r7, %r19, 3;
	mul.wide.u32 	%rd9, %r3, 4;
	add.s64 	%rd10, %rd9, %rd2;
	add.s64 	%rd52, %rd10, 16;
	mov.f32 	%f67, 0f00000000;
	mul.wide.s32 	%rd13, %r19, 4;
	mov.u32 	%r36, %r2;
$L__BB0_4:
	.pragma "nounroll";
	ld.global.f32 	%f17, [%rd52+-16];
	mul.wide.s32 	%rd11, %r36, 4;
	add.s64 	%rd12, %rd1, %rd11;
	ld.global.f32 	%f18, [%rd12];
	fma.rn.f32 	%f19, %f17, %f18, %f67;
	ld.global.f32 	%f20, [%rd52+-12];
	add.s64 	%rd14, %rd12, %rd13;
	ld.global.f32 	%f21, [%rd14];
	fma.rn.f32 	%f22, %f20, %f21, %f19;
	ld.global.f32 	%f23, [%rd52+-8];
	add.s64 	%rd15, %rd14, %rd13;
	ld.global.f32 	%f24, [%rd15];
	fma.rn.f32 	%f25, %f23, %f24, %f22;
	ld.global.f32 	%f26, [%rd52+-4];
	add.s64 	%rd16, %rd15, %rd13;
	ld.global.f32 	%f27, [%rd16];
	fma.rn.f32 	%f28, %f26, %f27, %f25;
	ld.global.f32 	%f29, [%rd52];
	add.s64 	%rd17, %rd16, %rd13;
	ld.global.f32 	%f30, [%rd17];
	fma.rn.f32 	%f31, %f29, %f30, %f28;
	ld.global.f32 	%f32, [%rd52+4];
	add.s64 	%rd18, %rd17, %rd13;
	ld.global.f32 	%f33, [%rd18];
	fma.rn.f32 	%f34, %f32, %f33, %f31;
	ld.global.f32 	%f35, [%rd52+8];
	add.s64 	%rd19, %rd18, %rd13;
	ld.global.f32 	%f36, [%rd19];
	fma.rn.f32 	%f37, %f35, %f36, %f34;
	ld.global.f32 	%f38, [%rd52+12];
	add.s64 	%rd20, %rd19, %rd13;
	ld.global.f32 	%f39, [%rd20];
	fma.rn.f32 	%f67, %f38, %f39, %f37;
	add.s32 	%r37, %r37, 8;
	add.s32 	%r36, %r36, %r7;
	add.s64 	%rd52, %rd52, 32;
	setp.ne.s32 	%p6, %r37, 0;
	@%p6 bra 	$L__BB0_4;
$L__BB0_5:
	setp.eq.s32 	%p7, %r4, 0;
	@%p7 bra 	$L__BB0_13;
	and.b32  	%r13, %r18, 3;
	setp.lt.u32 	%p8, %r4, 4;
	@%p8 bra 	$L__BB0_8;
	add.s32 	%r28, %r39, %r3;
	mul.wide.u32 	%rd21, %r28, 4;
	add.s64 	%rd22, %rd2, %rd21;
	ld.global.f32 	%f41, [%rd22];
	mad.lo.s32 	%r29, %r39, %r19, %r2;
	mul.wide.s32 	%rd23, %r29, 4;
	add.s64 	%rd24, %rd1, %rd23;
	ld.global.f32 	%f42, [%rd24];
	fma.rn.f32 	%f43, %f41, %f42, %f67;
	cvt.u64.u32 	%rd25, %r3;
	cvt.u64.u32 	%rd26, %r39;
	add.s64 	%rd27, %rd26, %rd25;
	shl.b64 	%rd28, %rd27, 2;
	add.s64 	%rd29, %rd2, %rd28;
	ld.global.f32 	%f44, [%rd29+4];
	mul.wide.s32 	%rd30, %r19, 4;
	add.s64 	%rd31, %rd24, %rd30;
	ld.global.f32 	%f45, [%rd31];
	fma.rn.f32 	%f46, %f44, %f45, %f43;
	ld.global.f32 	%f47, [%rd29+8];
	add.s64 	%rd32, %rd31, %rd30;
	ld.global.f32 	%f48, [%rd32];
	fma.rn.f32 	%f49, %f47, %f48, %f46;
	ld.global.f32 	%f50, [%rd29+12];
	add.s64 	%rd33, %rd32, %rd30;
	ld.global.f32 	%f51, [%rd33];
	fma.rn.f32 	%f67, %f50, %f51, %f49;
	add.s32 	%r39, %r39, 4;
$L__BB0_8:
	setp.eq.s32 	%p9, %r13, 0;
	@%p9 bra 	$L__BB0_13;
	setp.eq.s32 	%p10, %r13, 1;
	@%p10 bra 	$L__BB0_11;
	add.s32 	%r30, %r39, %r3;
	mul.wide.u32 	%rd34, %r30, 4;
	add.s64 	%rd35, %rd2, %rd34;
	ld.global.f32 	%f53, [%rd35];
	mad.lo.s32 	%r31, %r39, %r19, %r2;
	mul.wide.s32 	%rd36, %r31, 4;
	add.s64 	%rd37, %rd1, %rd36;
	ld.global.f32 	%f54, [%rd37];
	fma.rn.f32 	%f55, %f53, %f54, %f67;
	cvt.u64.u32 	%rd38, %r3;
	cvt.u64.u32 	%rd39, %r39;
	add.s64 	%rd40, %rd39, %rd38;
	shl.b64 	%rd41, %rd40, 2;
	add.s64 	%rd42, %rd2, %rd41;
	ld.global.f32 	%f56, [%rd42+4];
	mul.wide.s32 	%rd43, %r19, 4;
	add.s64 	%rd44, %rd37, %rd43;
	ld.global.f32 	%f57, [%rd44];
	fma.rn.f32 	%f67, %f56, %f57, %f55;
	add.s32 	%r39, %r39, 2;
$L__BB0_11:
	and.b32  	%r32, %r18, 1;
	setp.eq.b32 	%p11, %r32, 1;
	not.pred 	%p12, %p11;
	@%p12 bra 	$L__BB0_13;
	add.s32 	%r33, %r39, %r3;
	mul.wide.u32 	%rd45, %r33, 4;
	add.s64 	%rd46, %rd2, %rd45;
	ld.global.f32 	%f58, [%rd46];
	mad.lo.s32 	%r34, %r39, %r19, %r2;
	mul.wide.s32 	%rd47, %r34, 4;
	add.s64 	%rd48, %rd1, %rd47;
	ld.global.f32 	%f59, [%rd48];
	fma.rn.f32 	%f67, %f58, %f59, %f67;
$L__BB0_13:
	mad.lo.s32 	%r35, %r19, %r1, %r2;
	cvta.to.global.u64 	%rd49, %rd6;
	mul.wide.s32 	%rd50, %r35, 4;
	add.s64 	%rd51, %rd49, %rd50;
	st.global.f32 	[%rd51], %f67;
$L__BB0_14:
	ret;

}


// ===== COMPILED SASS (sm_100) =====

	.target	sm_100

	.elftype	@"ET_EXEC"


//--------------------- .note.nv.tkinfo           --------------------------
	.section	.note.nv.tkinfo,"",@"SHT_NOTE"
	.sectionflags	@"SHF_NOTE_NV_TKINFO"
	.tkinfo
        /*0018*/ 	.word	0x00000002
        /*0030*/ 	.string	""
        /*0030*/ 	.string	"ptxas"
        /*0030*/ 	.string	"Cuda compilation tools, release 13.0, V13.0.88"
        /*0030*/ 	.string	"Build cuda_13.0.r13.0/compiler.36424714_0"
        /*0030*/ 	.string	"-arch sm_100 -m 64 "



//--------------------- .note.nv.cuinfo           --------------------------
	.section	.note.nv.cuinfo,"",@"SHT_NOTE"
	.sectionflags	@"SHF_NOTE_NV_CUINFO"
        /*0018*/ 	.short	0x0002
        /*001a*/ 	.short	0x0064
        /*001c*/ 	.short	0x0082
	.zero		2


//--------------------- .nv.info                  --------------------------
	.section	.nv.info,"",@"SHT_CUDA_INFO"
	.align	4


	//----- nvinfo : EIATTR_REGCOUNT
	.align		4
        /*0000*/ 	.byte	0x04, 0x2f
        /*0002*/ 	.short	(.L_1 - .L_0)
	.align		4
.L_0:
        /*0004*/ 	.word	index@(_Z22productoMatricesKernelPKfS0_Pfiii)
        /*0008*/ 	.word	0x00000020


	//----- nvinfo : EIATTR_FRAME_SIZE
	.align		4
.L_1:
        /*000c*/ 	.byte	0x04, 0x11
        /*000e*/ 	.short	(.L_3 - .L_2)
	.align		4
.L_2:
        /*0010*/ 	.word	index@(_Z22productoMatricesKernelPKfS0_Pfiii)
        /*0014*/ 	.word	0x00000000


	//----- nvinfo : EIATTR_MIN_STACK_SIZE
	.align		4
.L_3:
        /*0018*/ 	.byte	0x04, 0x12
        /*001a*/ 	.short	(.L_5 - .L_4)
	.align		4
.L_4:
        /*001c*/ 	.word	index@(_Z22productoMatricesKernelPKfS0_Pfiii)
        /*0020*/ 	.word	0x00000000
.L_5:


//--------------------- .nv.compat                --------------------------
	.section	.nv.compat,"",@"SHT_CUDA_COMPAT_INFO"
	.align	4
        /*0000*/ 	.byte	0x02, 0x09, 0x00, 0x00, 0x02, 0x02, 0x01, 0x00, 0x02, 0x05, 0x05, 0x00, 0x03, 0x07, 0x01, 0x01
        /*0010*/ 	.byte	0x02, 0x03, 0x00, 0x00, 0x02, 0x06, 0x01, 0x00, 0x04, 0x0b, 0x08, 0x00, 0x09, 0x00, 0x00, 0x00
        /*0020*/ 	.byte	0x00, 0x00, 0x00, 0x00


//--------------------- .nv.info._Z22productoMatricesKernelPKfS0_Pfiii --------------------------
	.section	.nv.info._Z22productoMatricesKernelPKfS0_Pfiii,"",@"SHT_CUDA_INFO"
	.sectionflags	@""
	.align	4


	//----- nvinfo : EIATTR_CUDA_API_VERSION
	.align		4
        /*0000*/ 	.byte	0x04, 0x37
        /*0002*/ 	.short	(.L_7 - .L_6)
.L_6:
        /*0004*/ 	.word	0x00000082


	//----- nvinfo : EIATTR_KPARAM_INFO
	.align		4
.L_7:
        /*0008*/ 	.byte	0x04, 0x17
        /*000a*/ 	.short	(.L_9 - .L_8)
.L_8:
        /*000c*/ 	.word	0x00000000
        /*0010*/ 	.short	0x0005
        /*0012*/ 	.short	0x0020
        /*0014*/ 	.byte	0x00, 0xf0, 0x11, 0x00


	//----- nvinfo : EIATTR_KPARAM_INFO
	.align		4
.L_9:
        /*0018*/ 	.byte	0x04, 0x17
        /*001a*/ 	.short	(.L_11 - .L_10)
.L_10:
        /*001c*/ 	.word	0x00000000
        /*0020*/ 	.short	0x0004
        /*0022*/ 	.short	0x001c
        /*0024*/ 	.byte	0x00, 0xf0, 0x11, 0x00


	//----- nvinfo : EIATTR_KPARAM_INFO
	.align		4
.L_11:
        /*0028*/ 	.byte	0x04, 0x17
        /*002a*/ 	.short	(.L_13 - .L_12)
.L_12:
        /*002c*/ 	.word	0x00000000
        /*0030*/ 	.short	0x0003
        /*0032*/ 	.short	0x0018
        /*0034*/ 	.byte	0x00, 0xf0, 0x11, 0x00


	//----- nvinfo : EIATTR_KPARAM_INFO
	.align		4
.L_13:
        /*0038*/ 	.byte	0x04, 0x17
        /*003a*/ 	.short	(.L_15 - .L_14)
.L_14:
        /*003c*/ 	.word	0x00000000
        /*0040*/ 	.short	0x0002
        /*0042*/ 	.short	0x0010
        /*0044*/ 	.byte	0x00, 0xf5, 0x21, 0x00


	//----- nvinfo : EIATTR_KPARAM_INFO
	.align		4
.L_15:
        /*0048*/ 	.byte	0x04, 0x17
        /*004a*/ 	.short	(.L_17 - .L_16)
.L_16:
        /*004c*/ 	.word	0x00000000
        /*0050*/ 	.short	0x0001
        /*0052*/ 	.short	0x0008
        /*0054*/ 	.byte	0x00, 0xf5, 0x21, 0x00


	//----- nvinfo : EIATTR_KPARAM_INFO
	.align		4
.L_17:
        /*0058*/ 	.byte	0x04, 0x17
        /*005a*/ 	.short	(.L_19 - .L_18)
.L_18:
        /*005c*/ 	.word	0x00000000
        /*0060*/ 	.short	0x0000
        /*0062*/ 	.short	0x0000
        /*0064*/ 	.byte	0x00, 0xf5, 0x21, 0x00


	//----- nvinfo : EIATTR_SPARSE_MMA_MASK
	.align		4
.L_19:
        /*0068*/ 	.byte	0x03, 0x50
        /*006a*/ 	.short	0x0000


	//----- nvinfo : EIATTR_MAXREG_COUNT
	.align		4
        /*006c*/ 	.byte	0x03, 0x1b
        /*006e*/ 	.short	0x00ff


	//----- nvinfo : EIATTR_MERCURY_ISA_VERSION
	.align		4
        /*0070*/ 	.byte	0x03, 0x5f
        /*0072*/ 	.short	0x0101


	//----- nvinfo : EIATTR_VRC_CTA_INIT_COUNT
	.align		4
        /*0074*/ 	.byte	0x02, 0x4a
	.zero		1
	.zero		1


	//----- nvinfo : EIATTR_EXIT_INSTR_OFFSETS
	.align		4
        /*0078*/ 	.byte	0x04, 0x1c
        /*007a*/ 	.short	(.L_21 - .L_20)


	//   ....[0]....
.L_20:
        /*007c*/ 	.word	0x000000d0


	//   ....[1]....
        /*0080*/ 	.word	0x000008f0


	//----- nvinfo : EIATTR_CBANK_PARAM_SIZE
	.align		4
.L_21:
        /*0084*/ 	.byte	0x03, 0x19
        /*0086*/ 	.short	0x0024


	//----- nvinfo : EIATTR_PARAM_CBANK
	.align		4
        /*0088*/ 	.byte	0x04, 0x0a
        /*008a*/ 	.short	(.L_23 - .L_22)
	.align		4
.L_22:
        /*008c*/ 	.word	index@(.nv.constant0._Z22productoMatricesKernelPKfS0_Pfiii)
        /*0090*/ 	.short	0x0380
        /*0092*/ 	.short	0x0024


	//----- nvinfo : EIATTR_SW_WAR
	.align		4
.L_23:
        /*0094*/ 	.byte	0x04, 0x36
        /*0096*/ 	.short	(.L_25 - .L_24)
.L_24:
        /*0098*/ 	.word	0x00000008
.L_25:


//--------------------- .nv.callgraph             --------------------------
	.section	.nv.callgraph,"",@"SHT_CUDA_CALLGRAPH"
	.align	4
	.sectionentsize	8
	.align		4
        /*0000*/ 	.word	0x00000000
	.align		4
        /*0004*/ 	.word	0xffffffff
	.align		4
        /*0008*/ 	.word	0x00000000
	.align		4
        /*000c*/ 	.word	0xfffffffe
	.align		4
        /*0010*/ 	.word	0x00000000
	.align		4
        /*0014*/ 	.word	0xfffffffd
	.align		4
        /*0018*/ 	.word	0x00000000
	.align		4
        /*001c*/ 	.word	0xfffffffc


//--------------------- .text._Z22productoMatricesKernelPKfS0_Pfiii --------------------------
	.section	.text._Z22productoMatricesKernelPKfS0_Pfiii,"ax",@progbits
	.align	128
        .global         _Z22productoMatricesKernelPKfS0_Pfiii
        .type           _Z22productoMatricesKernelPKfS0_Pfiii,@function
        .size           _Z22productoMatricesKernelPKfS0_Pfiii,(.L_x_5 - _Z22productoMatricesKernelPKfS0_Pfiii)
        .other          _Z22productoMatricesKernelPKfS0_Pfiii,@"STO_CUDA_ENTRY STV_DEFAULT"
_Z22productoMatricesKernelPKfS0_Pfiii:
.text._Z22productoMatricesKernelPKfS0_Pfiii:
[----:B------:R-:W-:Y:S01]  /*0000*/  LDC R1, c[0x0][0x37c] ;  /* 0x0000df00ff017b82 */ /* 0x000fe20000000800 */
[----:B------:R-:W0:Y:S07]  /*0010*/  S2R R5, SR_TID.X ;  /* 0x0000000000057919 */ /* 0x000e2e0000002100 */
[----:B------:R-:W1:Y:S01]  /*0020*/  LDC R16, c[0x0][0x364] ;  /* 0x0000d900ff107b82 */ /* 0x000e620000000800 */
[----:B------:R-:W2:Y:S01]  /*0030*/  LDCU UR6, c[0x0][0x398] ;  /* 0x00007300ff0677ac */ /* 0x000ea20008000800 */
[----:B------:R-:W1:Y:S06]  /*0040*/  S2R R3, SR_TID.Y ;  /* 0x0000000000037919 */ /* 0x000e6c0000002200 */
[----:B------:R-:W0:Y:S08]  /*0050*/  S2UR UR5, SR_CTAID.X ;  /* 0x00000000000579c3 */ /* 0x000e300000002500 */
[----:B------:R-:W0:Y:S08]  /*0060*/  LDC R0, c[0x0][0x360] ;  /* 0x0000d800ff007b82 */ /* 0x000e300000000800 */
[----:B------:R-:W1:Y:S08]  /*0070*/  S2UR UR4, SR_CTAID.Y ;  /* 0x00000000000479c3 */ /* 0x000e700000002600 */
[----:B------:R-:W3:Y:S01]  /*0080*/  LDC R17, c[0x0][0x3a0] ;  /* 0x0000e800ff117b82 */ /* 0x000ee20000000800 */
[----:B0-----:R-:W-:-:S02]  /*0090*/  IMAD R0, R0, UR5, R5 ;  /* 0x0000000500007c24 */ /* 0x001fc4000f8e0205 */
[----:B-1----:R-:W-:-:S03]  /*00a0*/  IMAD R16, R16, UR4, R3 ;  /* 0x0000000410107c24 */ /* 0x002fc6000f8e0203 */
[----:B---3--:R-:W-:-:S04]  /*00b0*/  ISETP.GE.AND P0, PT, R0, R17, PT ;  /* 0x000000110000720c */ /* 0x008fc80003f06270 */
[----:B--2---:R-:W-:-:S13]  /*00c0*/  ISETP.GE.OR P0, PT, R16, UR6, P0 ;  /* 0x0000000610007c0c */ /* 0x004fda0008706670 */
[----:B------:R-:W-:Y:S05]  /*00d0*/  @P0 EXIT ;  /* 0x000000000000094d */ /* 0x000fea0003800000 */
[----:B------:R-:W0:Y:S01]  /*00e0*/  LDC R19, c[0x0][0x39c] ;  /* 0x0000e700ff137b82 */ /* 0x000e220000000800 */
[----:B------:R-:W1:Y:S01]  /*00f0*/  LDCU.64 UR4, c[0x0][0x358] ;  /* 0x00006b00ff0477ac */ /* 0x000e620008000a00 */
[----:B------:R-:W-:Y:S01]  /*0100*/  HFMA2 R24, -RZ, RZ, 0, 0 ;  /* 0x00000000ff187431 */ /* 0x000fe200000001ff */
[----:B0-----:R-:W-:-:S13]  /*0110*/  ISETP.GE.AND P0, PT, R19, 0x1, PT ;  /* 0x000000011300780c */ /* 0x001fda0003f06270 */
[----:B-1----:R-:W-:Y:S05]  /*0120*/  @!P0 BRA `(.L_x_0) ;  /* 0x0000000400e08947 */ /* 0x002fea0003800000 */
[C---:B------:R-:W-:Y:S01]  /*0130*/  ISETP.GE.U32.AND P1, PT, R19.reuse, 0x8, PT ;  /* 0x000000081300780c */ /* 0x040fe20003f26070 */
[----:B------:R-:W-:Y:S01]  /*0140*/  IMAD R20, R16, R19, RZ ;  /* 0x0000001310147224 */ /* 0x000fe200078e02ff */
[----:B------:R-:W-:Y:S02]  /*0150*/  LOP3.LUT R27, R19, 0x7, RZ, 0xc0, !PT ;  /* 0x00000007131b7812 */ /* 0x000fe400078ec0ff */
[----:B------:R-:W-:Y:S02]  /*0160*/  MOV R24, RZ ;  /* 0x000000ff00187202 */ /* 0x000fe40000000f00 */
[----:B------:R-:W-:Y:S02]  /*0170*/  ISETP.NE.AND P0, PT, R27, RZ, PT ;  /* 0x000000ff1b00720c */ /* 0x000fe40003f05270 */
[----:B------:R-:W-:-:S05]  /*0180*/  MOV R21, RZ ;  /* 0x000000ff00157202 */ /* 0x000fca0000000f00 */
[----:B------:R-:W-:Y:S06]  /*0190*/  @!P1 BRA `(.L_x_1) ;  /* 0x0000000000c49947 */ /* 0x000fec0003800000 */
[----:B------:R-:W0:Y:S01]  /*01a0*/  LDC.64 R2, c[0x0][0x380] ;  /* 0x0000e000ff027b82 */ /* 0x000e220000000a00 */
[----:B------:R-:W-:Y:S02]  /*01b0*/  LOP3.LUT R21, R19, 0x7ffffff8, RZ, 0xc0, !PT ;  /* 0x7ffffff813157812 */ /* 0x000fe400078ec0ff */
[----:B------:R-:W-:Y:S02]  /*01c0*/  MOV R24, RZ ;  /* 0x000000ff00187202 */ /* 0x000fe40000000f00 */
[----:B------:R-:W-:Y:S02]  /*01d0*/  MOV R18, R0 ;  /* 0x0000000000127202 */ /* 0x000fe40000000f00 */
[----:B------:R-:W-:Y:S01]  /*01e0*/  IADD3 R22, PT, PT, -R21, RZ, RZ ;  /* 0x000000ff15167210 */ /* 0x000fe20007ffe1ff */
[----:B0-----:R-:W-:-:S03]  /*01f0*/  IMAD.WIDE.U32 R2, R20, 0x4, R2 ;  /* 0x0000000414027825 */ /* 0x001fc600078e0002 */
[----:B------:R-:W-:-:S04]  /*0200*/  IADD3 R4, P1, PT, R2, 0x10, RZ ;  /* 0x0000001002047810 */ /* 0x000fc80007f3e0ff */
[----:B------:R-:W-:-:S09]  /*0210*/  IADD3.X R5, PT, PT, RZ, R3, RZ, P1, !PT ;  /* 0x00000003ff057210 */ /* 0x000fd20000ffe4ff */
.L_x_2:
[----:B------:R-:W0:Y:S01]  /*0220*/  LDC.64 R14, c[0x0][0x388] ;  /* 0x0000e200ff0e7b82 */ /* 0x000e220000000a00 */
[----:B------:R-:W-:Y:S02]  /*0230*/  MOV R2, R4 ;  /* 0x0000000400027202 */ /* 0x000fe40000000f00 */
[----:B------:R-:W-:-:S05]  /*0240*/  MOV R3, R5 ;  /* 0x0000000500037202 */ /* 0x000fca0000000f00 */
[----:B------:R-:W2:Y:S04]  /*0250*/  LDG.E R25, desc[UR4][R2.64+-0x10] ;  /* 0xfffff00402197981 */ /* 0x000ea8000c1e1900 */
[----:B------:R-:W3:Y:S04]  /*0260*/  LDG.E R23, desc[UR4][R2.64+-0xc] ;  /* 0xfffff40402177981 */ /* 0x000ee8000c1e1900 */
[----:B------:R-:W4:Y:S04]  /*0270*/  LDG.E R29, desc[UR4][R2.64+-0x8] ;  /* 0xfffff804021d7981 */ /* 0x000f28000c1e1900 */
[----:B------:R-:W5:Y:S01]  /*0280*/  LDG.E R28, desc[UR4][R2.64+-0x4] ;  /* 0xfffffc04021c7981 */ /* 0x000f62000c1e1900 */
[----:B0-----:R-:W-:-:S05]  /*0290*/  IMAD.WIDE R14, R18, 0x4, R14 ;  /* 0x00000004120e7825 */ /* 0x001fca00078e020e */
[----:B------:R0:W2:Y:S01]  /*02a0*/  LDG.E R26, desc[UR4][R14.64] ;  /* 0x000000040e1a7981 */ /* 0x0000a2000c1e1900 */
[----:B------:R-:W-:-:S04]  /*02b0*/  IMAD.WIDE R12, R17, 0x4, R14 ;  /* 0x00000004110c7825 */ /* 0x000fc800078e020e */
[C---:B------:R-:W-:Y:S02]  /*02c0*/  IMAD.WIDE R4, R17.reuse, 0x4, R12 ;  /* 0x0000000411047825 */ /* 0x040fe400078e020c */
[----:B------:R-:W3:Y:S02]  /*02d0*/  LDG.E R12, desc[UR4][R12.64] ;  /* 0x000000040c0c7981 */ /* 0x000ee4000c1e1900 */
[C---:B------:R-:W-:Y:S02]  /*02e0*/  IMAD.WIDE R8, R17.reuse, 0x4, R4 ;  /* 0x0000000411087825 */ /* 0x040fe400078e0204 */
[----:B------:R-:W4:Y:S02]  /*02f0*/  LDG.E R4, desc[UR4][R4.64] ;  /* 0x0000000404047981 */ /* 0x000f24000c1e1900 */
[C---:B------:R-:W-:Y:S02]  /*0300*/  IMAD.WIDE R6, R17.reuse, 0x4, R8 ;  /* 0x0000000411067825 */ /* 0x040fe400078e0208 */
[----:B------:R-:W5:Y:S02]  /*0310*/  LDG.E R8, desc[UR4][R8.64] ;  /* 0x0000000408087981 */ /* 0x000f64000c1e1900 */
[----:B------:R-:W-:-:S02]  /*0320*/  IMAD.WIDE R10, R17, 0x4, R6 ;  /* 0x00000004110a7825 */ /* 0x000fc400078e0206 */
[----:B------:R-:W5:Y:S04]  /*0330*/  LDG.E R5, desc[UR4][R2.64] ;  /* 0x0000000402057981 */ /* 0x000f68000c1e1900 */
[----:B------:R-:W5:Y:S01]  /*0340*/  LDG.E R6, desc[UR4][R6.64] ;  /* 0x0000000406067981 */ /* 0x000f62000c1e1900 */
[----:B0-----:R-:W-:-:S03]  /*0350*/  IMAD.WIDE R14, R17, 0x4, R10 ;  /* 0x00000004110e7825 */ /* 0x001fc600078e020a */
[----:B------:R-:W5:Y:S04]  /*0360*/  LDG.E R10, desc[UR4][R10.64] ;  /* 0x000000040a0a7981 */ /* 0x000f68000c1e1900 */
[----:B------:R-:W5:Y:S04]  /*0370*/  LDG.E R13, desc[UR4][R14.64] ;  /* 0x000000040e0d7981 */ /* 0x000f68000c1e1900 */
[----:B------:R-:W5:Y:S04]  /*0380*/  LDG.E R7, desc[UR4][R2.64+0x4] ;  /* 0x0000040402077981 */ /* 0x000f68000c1e1900 */
[----:B------:R-:W5:Y:S01]  /*0390*/  LDG.E R9, desc[UR4][R2.64+0xc] ;  /* 0x00000c0402097981 */ /* 0x000f62000c1e1900 */
[----:B--2---:R-:W-:Y:S01]  /*03a0*/  FFMA R26, R25, R26, R24 ;  /* 0x0000001a191a7223 */ /* 0x004fe20000000018 */
[----:B------:R-:W-:-:S02]  /*03b0*/  IMAD.WIDE R24, R17, 0x4, R14 ;  /* 0x0000000411187825 */ /* 0x000fc400078e020e */
[----:B------:R-:W2:Y:S04]  /*03c0*/  LDG.E R14, desc[UR4][R2.64+0x8] ;  /* 0x00000804020e7981 */ /* 0x000ea8000c1e1900 */
[----:B------:R-:W2:Y:S01]  /*03d0*/  LDG.E R24, desc[UR4][R24.64] ;  /* 0x0000000418187981 */ /* 0x000ea2000c1e1900 */
[----:B---3--:R-:W-:Y:S01]  /*03e0*/  FFMA R12, R23, R12, R26 ;  /* 0x0000000c170c7223 */ /* 0x008fe2000000001a */
[----:B------:R-:W-:-:S03]  /*03f0*/  IADD3 R22, PT, PT, R22, 0x8, RZ ;  /* 0x0000000816167810 */ /* 0x000fc60007ffe0ff */
[----:B----4-:R-:W-:Y:S01]  /*0400*/  FFMA R29, R29, R4, R12 ;  /* 0x000000041d1d7223 */ /* 0x010fe2000000000c */
[----:B------:R-:W-:-:S03]  /*0410*/  ISETP.NE.AND P1, PT, R22, RZ, PT ;  /* 0x000000ff1600720c */ /* 0x000fc60003f25270 */
[----:B-----5:R-:W-:Y:S01]  /*0420*/  FFMA R8, R28, R8, R29 ;  /* 0x000000081c087223 */ /* 0x020fe2000000001d */
[----:B------:R-:W-:-:S03]  /*0430*/  IADD3 R4, P2, PT, R2, 0x20, RZ ;  /* 0x0000002002047810 */ /* 0x000fc60007f5e0ff */
[----:B------:R-:W-:Y:S01]  /*0440*/  FFMA R6, R5, R6, R8 ;  /* 0x0000000605067223 */ /* 0x000fe20000000008 */
[----:B------:R-:W-:Y:S02]  /*0450*/  IADD3.X R5, PT, PT, RZ, R3, RZ, P2, !PT ;  /* 0x00000003ff057210 */ /* 0x000fe400017fe4ff */
[----:B------:R-:W-:Y:S01]  /*0460*/  LEA R18, R17, R18, 0x3 ;  /* 0x0000001211127211 */ /* 0x000fe200078e18ff */
[----:B------:R-:W-:-:S04]  /*0470*/  FFMA R7, R7, R10, R6 ;  /* 0x0000000a07077223 */ /* 0x000fc80000000006 */
[----:B--2---:R-:W-:-:S04]  /*0480*/  FFMA R14, R14, R13, R7 ;  /* 0x0000000d0e0e7223 */ /* 0x004fc80000000007 */
[----:B------:R-:W-:Y:S01]  /*0490*/  FFMA R24, R9, R24, R14 ;  /* 0x0000001809187223 */ /* 0x000fe2000000000e */
[----:B------:R-:W-:Y:S06]  /*04a0*/  @P1 BRA `(.L_x_2) ;  /* 0xfffffffc005c1947 */ /* 0x000fec000383ffff */
.L_x_1:
[----:B------:R-:W-:Y:S05]  /*04b0*/  @!P0 BRA `(.L_x_0) ;  /* 0x0000000000fc8947 */ /* 0x000fea0003800000 */
[----:B------:R-:W-:Y:S02]  /*04c0*/  ISETP.GE.U32.AND P1, PT, R27, 0x4, PT ;  /* 0x000000041b00780c */ /* 0x000fe40003f26070 */
[----:B------:R-:W-:-:S04]  /*04d0*/  LOP3.LUT R14, R19, 0x3, RZ, 0xc0, !PT ;  /* 0x00000003130e7812 */ /* 0x000fc800078ec0ff */
[----:B------:R-:W-:-:S07]  /*04e0*/  ISETP.NE.AND P0, PT, R14, RZ, PT ;  /* 0x000000ff0e00720c */ /* 0x000fce0003f05270 */
[----:B------:R-:W-:Y:S06]  /*04f0*/  @!P1 BRA `(.L_x_3) ;  /* 0x00000000006c9947 */ /* 0x000fec0003800000 */
[----:B------:R-:W0:Y:S01]  /*0500*/  LDC.64 R4, c[0x0][0x388] ;  /* 0x0000e200ff047b82 */ /* 0x000e220000000a00 */
[----:B------:R-:W1:Y:S01]  /*0510*/  LDCU.64 UR6, c[0x0][0x380] ;  /* 0x00007000ff0677ac */ /* 0x000e620008000a00 */
[----:B------:R-:W-:Y:S01]  /*0520*/  IMAD R7, R21, R17, R0 ;  /* 0x0000001115077224 */ /* 0x000fe200078e0200 */
[CC--:B------:R-:W-:Y:S02]  /*0530*/  IADD3 R3, PT, PT, R20.reuse, R21.reuse, RZ ;  /* 0x0000001514037210 */ /* 0x0c0fe40007ffe0ff */
[----:B------:R-:W-:-:S03]  /*0540*/  IADD3 R8, P1, PT, R20, R21, RZ ;  /* 0x0000001514087210 */ /* 0x000fc60007f3e0ff */
[----:B------:R-:W2:Y:S01]  /*0550*/  LDC.64 R12, c[0x0][0x380] ;  /* 0x0000e000ff0c7b82 */ /* 0x000ea20000000a00 */
[----:B0-----:R-:W-:-:S04]  /*0560*/  IMAD.WIDE R4, R7, 0x4, R4 ;  /* 0x0000000407047825 */ /* 0x001fc800078e0204 */
[----:B------:R-:W-:Y:S02]  /*0570*/  IMAD.WIDE R6, R17, 0x4, R4 ;  /* 0x0000000411067825 */ /* 0x000fe400078e0204 */
[----:B------:R-:W3:Y:S02]  /*0580*/  LDG.E R4, desc[UR4][R4.64] ;  /* 0x0000000404047981 */ /* 0x000ee4000c1e1900 */
[----:B--2---:R-:W-:Y:S01]  /*0590*/  IMAD.WIDE.U32 R12, R3, 0x4, R12 ;  /* 0x00000004030c7825 */ /* 0x004fe200078e000c */
[----:B------:R-:W-:Y:S02]  /*05a0*/  IADD3.X R3, PT, PT, RZ, RZ, RZ, P1, !PT ;  /* 0x000000ffff037210 */ /* 0x000fe40000ffe4ff */
[----:B-1----:R-:W-:-:S03]  /*05b0*/  LEA R2, P1, R8, UR6, 0x2 ;  /* 0x0000000608027c11 */ /* 0x002fc6000f8210ff */
[----:B------:R-:W3:Y:S01]  /*05c0*/  LDG.E R13, desc[UR4][R12.64] ;  /* 0x000000040c0d7981 */ /* 0x000ee2000c1e1900 */
[----:B------:R-:W-:Y:S01]  /*05d0*/  LEA.HI.X R3, R8, UR7, R3, 0x2, P1 ;  /* 0x0000000708037c11 */ /* 0x000fe200088f1403 */
[C---:B------:R-:W-:Y:S02]  /*05e0*/  IMAD.WIDE R8, R17.reuse, 0x4, R6 ;  /* 0x0000000411087825 */ /* 0x040fe400078e0206 */
[----:B------:R-:W2:Y:S04]  /*05f0*/  LDG.E R6, desc[UR4][R6.64] ;  /* 0x0000000406067981 */ /* 0x000ea8000c1e1900 */
[----:B------:R-:W2:Y:S01]  /*0600*/  LDG.E R15, desc[UR4][R2.64+0x4] ;  /* 0x00000404020f7981 */ /* 0x000ea2000c1e1900 */
[----:B------:R-:W-:-:S03]  /*0610*/  IMAD.WIDE R10, R17, 0x4, R8 ;  /* 0x00000004110a7825 */ /* 0x000fc600078e0208 */
[----:B------:R-:W4:Y:S04]  /*0620*/  LDG.E R22, desc[UR4][R8.64] ;  /* 0x0000000408167981 */ /* 0x000f28000c1e1900 */
[----:B------:R-:W4:Y:S04]  /*0630*/  LDG.E R18, desc[UR4][R2.64+0x8] ;  /* 0x0000080402127981 */ /* 0x000f28000c1e1900 */
[----:B------:R-:W5:Y:S04]  /*0640*/  LDG.E R26, desc[UR4][R2.64+0xc] ;  /* 0x00000c04021a7981 */ /* 0x000f68000c1e1900 */
[----:B------:R-:W5:Y:S01]  /*0650*/  LDG.E R10, desc[UR4][R10.64] ;  /* 0x000000040a0a7981 */ /* 0x000f62000c1e1900 */
[----:B------:R-:W-:Y:S01]  /*0660*/  IADD3 R21, PT, PT, R21, 0x4, RZ ;  /* 0x0000000415157810 */ /* 0x000fe20007ffe0ff */
[----:B---3--:R-:W-:-:S04]  /*0670*/  FFMA R24, R13, R4, R24 ;  /* 0x000000040d187223 */ /* 0x008fc80000000018 */
[----:B--2---:R-:W-:-:S04]  /*0680*/  FFMA R15, R15, R6, R24 ;  /* 0x000000060f0f7223 */ /* 0x004fc80000000018 */
[----:B----4-:R-:W-:-:S04]  /*0690*/  FFMA R15, R18, R22, R15 ;  /* 0x00000016120f7223 */ /* 0x010fc8000000000f */
[----:B-----5:R-:W-:-:S07]  /*06a0*/  FFMA R24, R26, R10, R15 ;  /* 0x0000000a1a187223 */ /* 0x020fce000000000f */
.L_x_3:
[----:B------:R-:W-:Y:S05]  /*06b0*/  @!P0 BRA `(.L_x_0) ;  /* 0x00000000007c8947 */ /* 0x000fea0003800000 */
[----:B------:R-:W-:Y:S01]  /*06c0*/  ISETP.NE.AND P1, PT, R14, 0x1, PT ;  /* 0x000000010e00780c */ /* 0x000fe20003f25270 */
[----:B------:R-:W0:Y:S01]  /*06d0*/  LDC.64 R10, c[0x0][0x380] ;  /* 0x0000e000ff0a7b82 */ /* 0x000e220000000a00 */
[----:B------:R-:W-:-:S04]  /*06e0*/  LOP3.LUT R19, R19, 0x1, RZ, 0xc0, !PT ;  /* 0x0000000113137812 */ /* 0x000fc800078ec0ff */
[----:B------:R-:W-:-:S03]  /*06f0*/  ISETP.NE.U32.AND P0, PT, R19, 0x1, PT ;  /* 0x000000011300780c */ /* 0x000fc60003f05070 */
[----:B------:R-:W1:Y:S04]  /*0700*/  LDC.64 R8, c[0x0][0x388] ;  /* 0x0000e200ff087b82 */ /* 0x000e680000000a00 */
[CC--:B------:R-:W-:Y:S02]  /*0710*/  @P1 IADD3 R13, PT, PT, R20.reuse, R21.reuse, RZ ;  /* 0x00000015140d1210 */ /* 0x0c0fe40007ffe0ff */
[----:B------:R-:W-:Y:S02]  /*0720*/  @P1 IADD3 R12, P2, PT, R20, R21, RZ ;  /* 0x00000015140c1210 */ /* 0x000fe40007f5e0ff */
[----:B------:R-:W2:Y:S02]  /*0730*/  @P1 LDC.64 R2, c[0x0][0x380] ;  /* 0x0000e000ff021b82 */ /* 0x000ea40000000a00 */
[----:B------:R-:W-:-:S06]  /*0740*/  @P1 IADD3.X R14, PT, PT, RZ, RZ, RZ, P2, !PT ;  /* 0x000000ffff0e1210 */ /* 0x000fcc00017fe4ff */
[----:B------:R-:W3:Y:S01]  /*0750*/  LDC.64 R4, c[0x0][0x380] ;  /* 0x0000e000ff047b82 */ /* 0x000ee20000000a00 */
[----:B0-----:R-:W-:-:S04]  /*0760*/  @P1 IMAD.WIDE.U32 R10, R13, 0x4, R10 ;  /* 0x000000040d0a1825 */ /* 0x001fc800078e000a */
[C---:B------:R-:W-:Y:S01]  /*0770*/  @P1 IMAD R13, R21.reuse, R17, R0 ;  /* 0x00000011150d1224 */ /* 0x040fe200078e0200 */
[----:B------:R-:W-:Y:S01]  /*0780*/  @P1 IADD3 R21, PT, PT, R21, 0x2, RZ ;  /* 0x0000000215151810 */ /* 0x000fe20007ffe0ff */
[----:B------:R-:W4:Y:S01]  /*0790*/  @P1 LDG.E R11, desc[UR4][R10.64] ;  /* 0x000000040a0b1981 */ /* 0x000f22000c1e1900 */
[----:B------:R-:W0:Y:S01]  /*07a0*/  LDC.64 R6, c[0x0][0x388] ;  /* 0x0000e200ff067b82 */ /* 0x000e220000000a00 */
[----:B-1----:R-:W-:Y:S01]  /*07b0*/  @P1 IMAD.WIDE R8, R13, 0x4, R8 ;  /* 0x000000040d081825 */ /* 0x002fe200078e0208 */
[----:B------:R-:W-:Y:S02]  /*07c0*/  @!P0 IADD3 R15, PT, PT, R20, R21, RZ ;  /* 0x00000015140f8210 */ /* 0x000fe40007ffe0ff */
[----:B--2---:R-:W-:Y:S01]  /*07d0*/  @P1 LEA R2, P2, R12, R2, 0x2 ;  /* 0x000000020c021211 */ /* 0x004fe200078410ff */
[----:B------:R-:W-:-:S03]  /*07e0*/  @!P0 IMAD R21, R21, R17, R0 ;  /* 0x0000001115158224 */ /* 0x000fc600078e0200 */
[----:B------:R-:W-:Y:S01]  /*07f0*/  @P1 LEA.HI.X R3, R12, R3, R14, 0x2, P2 ;  /* 0x000000030c031211 */ /* 0x000fe200010f140e */
[----:B------:R-:W-:Y:S01]  /*0800*/  @P1 IMAD.WIDE R12, R17, 0x4, R8 ;  /* 0x00000004110c1825 */ /* 0x000fe200078e0208 */
[----:B------:R-:W4:Y:S03]  /*0810*/  @P1 LDG.E R14, desc[UR4][R8.64] ;  /* 0x00000004080e1981 */ /* 0x000f26000c1e1900 */
[----:B---3--:R-:W-:Y:S01]  /*0820*/  @!P0 IMAD.WIDE.U32 R4, R15, 0x4, R4 ;  /* 0x000000040f048825 */ /* 0x008fe200078e0004 */
[----:B------:R-:W2:Y:S04]  /*0830*/  @P1 LDG.E R2, desc[UR4][R2.64+0x4] ;  /* 0x0000040402021981 */ /* 0x000ea8000c1e1900 */
[----:B------:R-:W2:Y:S01]  /*0840*/  @P1 LDG.E R12, desc[UR4][R12.64] ;  /* 0x000000040c0c1981 */ /* 0x000ea2000c1e1900 */
[----:B0-----:R-:W-:-:S03]  /*0850*/  @!P0 IMAD.WIDE R6, R21, 0x4, R6 ;  /* 0x0000000415068825 */ /* 0x001fc600078e0206 */
[----:B------:R-:W3:Y:S04]  /*0860*/  @!P0 LDG.E R5, desc[UR4][R4.64] ;  /* 0x0000000404058981 */ /* 0x000ee8000c1e1900 */
[----:B------:R-:W3:Y:S01]  /*0870*/  @!P0 LDG.E R6, desc[UR4][R6.64] ;  /* 0x0000000406068981 */ /* 0x000ee2000c1e1900 */
[----:B----4-:R-:W-:-:S04]  /*0880*/  @P1 FFMA R11, R11, R14, R24 ;  /* 0x0000000e0b0b1223 */ /* 0x010fc80000000018 */
[----:B--2---:R-:W-:-:S04]  /*0890*/  @P1 FFMA R24, R2, R12, R11 ;  /* 0x0000000c02181223 */ /* 0x004fc8000000000b */
[----:B---3--:R-:W-:-:S07]  /*08a0*/  @!P0 FFMA R24, R5, R6, R24 ;  /* 0x0000000605188223 */ /* 0x008fce0000000018 */
.L_x_0:
[----:B------:R-:W0:Y:S01]  /*08b0*/  LDC.64 R2, c[0x0][0x390] ;  /* 0x0000e400ff027b82 */ /* 0x000e220000000a00 */
[----:B------:R-:W-:-:S04]  /*08c0*/  IMAD R17, R16, R17, R0 ;  /* 0x0000001110117224 */ /* 0x000fc800078e0200 */
[----:B0-----:R-:W-:-:S05]  /*08d0*/  IMAD.WIDE R2, R17, 0x4, R2 ;  /* 0x0000000411027825 */ /* 0x001fca00078e0202 */
[----:B------:R-:W-:Y:S01]  /*08e0*/  STG.E desc[UR4][R2.64], R24 ;  /* 0x0000001802007986 */ /* 0x000fe2000c101904 */
[----:B------:R-:W-:Y:S05]  /*08f0*/  EXIT ;  /* 0x000000000000794d */ /* 0x000fea0003800000 */
.L_x_4:
[----:B------:R-:W-:-:S00]  /*0900*/  BRA `(.L_x_4) ;  /* 0xfffffffc00fc7947 */ /* 0x000fc0000383ffff */
[----:B------:R-:W-:-:S00]  /*0910*/  NOP ;  /* 0x0000000000007918 */ /* 0x000fc00000000000 */
        /* <DEDUP_REMOVED lines=14> */
.L_x_5:


//--------------------- .nv.shared.reserved.0     --------------------------
	.section	.nv.shared.reserved.0,"aw",@nobits
	.weak		__nv_reservedSMEM_offset_0_alias
	.size		__nv_reservedSMEM_offset_0_alias, 0, 64
	.other		__nv_reservedSMEM_offset_0_alias,@"STO_CUDA_RESERVED_SHARED STV_DEFAULT"
__nv_reservedSMEM_offset_0_alias:
	.zero		0
	.zero		64


//--------------------- .nv.constant0._Z22productoMatricesKernelPKfS0_Pfiii --------------------------
	.section	.nv.constant0._Z22productoMatricesKernelPKfS0_Pfiii,"a",@progbits
	.sectionflags	@""
	.align	4
.nv.constant0._Z22productoMatricesKernelPKfS0_Pfiii:
	.zero		932


//--------------------- SYMBOLS --------------------------

	.type		.nv.reservedSmem.offset0,@object
	.size		.nv.reservedSmem.offset0,0x4
